//
// Generated by NVIDIA NVVM Compiler
//
// Compiler Build ID: CL-36424714
// Cuda compilation tools, release 13.0, V13.0.88
// Based on NVVM 20.0.0
//

.version 9.0
.target sm_100
.address_size 64

	// .globl	default_function_kernel

.visible .entry default_function_kernel(
	.param .u64 .ptr .align 1 default_function_kernel_param_0,
	.param .u64 .ptr .align 1 default_function_kernel_param_1,
	.param .u64 .ptr .align 1 default_function_kernel_param_2,
	.param .u64 .ptr .align 1 default_function_kernel_param_3
)
.maxntid 18
{
	.reg .b16 	%rs<6>;
	.reg .b32 	%r<11>;
	.reg .b32 	%f<5>;
	.reg .b64 	%rd<15>;

	ld.param.u64 	%rd1, [default_function_kernel_param_0];
	ld.param.u64 	%rd2, [default_function_kernel_param_1];
	ld.param.u64 	%rd3, [default_function_kernel_param_2];
	ld.param.u64 	%rd4, [default_function_kernel_param_3];
	cvta.to.global.u64 	%rd5, %rd2;
	cvta.to.global.u64 	%rd6, %rd3;
	cvta.to.global.u64 	%rd7, %rd1;
	cvta.to.global.u64 	%rd8, %rd4;
	mov.u32 	%r1, %ctaid.x;
	mov.u32 	%r2, %tid.x;
	mad.lo.s32 	%r3, %r1, 18, %r2;
	mul.wide.u32 	%rd9, %r3, 4;
	add.s64 	%rd10, %rd8, %rd9;
	ld.global.nc.f32 	%f1, [%rd10];
	cvt.u16.u32 	%rs1, %r2;
	mul.lo.s16 	%rs2, %rs1, 43;
	shr.u16 	%rs3, %rs2, 8;
	cvt.u32.u16 	%r4, %rs3;
	mad.lo.s32 	%r5, %r1, 3, %r4;
	mul.hi.u32 	%r6, %r5, 1374389535;
	shr.u32 	%r7, %r6, 7;
	mul.lo.s32 	%r8, %r7, 400;
	sub.s32 	%r9, %r5, %r8;
	cvt.u16.u32 	%rs4, %r9;
	mul.hi.u16 	%rs5, %rs4, 1639;
	cvt.u32.u16 	%r10, %rs5;
	mul.wide.u32 	%rd11, %r10, 4;
	add.s64 	%rd12, %rd7, %rd11;
	ld.global.nc.f32 	%f2, [%rd12];
	add.s64 	%rd13, %rd6, %rd11;
	ld.global.nc.f32 	%f3, [%rd13];
	fma.rn.f32 	%f4, %f1, %f2, %f3;
	add.s64 	%rd14, %rd5, %rd9;
	st.global.f32 	[%rd14], %f4;
	ret;

}


// ===== COMPILED SASS (sm_100) =====

	.target	sm_100

	.elftype	@"ET_EXEC"


//--------------------- .note.nv.tkinfo           --------------------------
	.section	.note.nv.tkinfo,"",@"SHT_NOTE"
	.sectionflags	@"SHF_NOTE_NV_TKINFO"
	.tkinfo
        /*0018*/ 	.word	0x00000002
        /*0030*/ 	.string	""
        /*0030*/ 	.string	"ptxas"
        /*0030*/ 	.string	"Cuda compilation tools, release 13.0, V13.0.88"
        /*0030*/ 	.string	"Build cuda_13.0.r13.0/compiler.36424714_0"
        /*0030*/ 	.string	"-arch sm_100 -m 64 "



//--------------------- .note.nv.cuinfo           --------------------------
	.section	.note.nv.cuinfo,"",@"SHT_NOTE"
	.sectionflags	@"SHF_NOTE_NV_CUINFO"
        /*0018*/ 	.short	0x0002
        /*001a*/ 	.short	0x0064
        /*001c*/ 	.short	0x0082
	.zero		2


//--------------------- .nv.info                  --------------------------
	.section	.nv.info,"",@"SHT_CUDA_INFO"
	.align	4


	//----- nvinfo : EIATTR_REGCOUNT
	.align		4
        /*0000*/ 	.byte	0x04, 0x2f
        /*0002*/ 	.short	(.L_1 - .L_0)
	.align		4
.L_0:
        /*0004*/ 	.word	index@(default_function_kernel)
        /*0008*/ 	.word	0x0000000e


	//----- nvinfo : EIATTR_FRAME_SIZE
	.align		4
.L_1:
        /*000c*/ 	.byte	0x04, 0x11
        /*000e*/ 	.short	(.L_3 - .L_2)
	.align		4
.L_2:
        /*0010*/ 	.word	index@(default_function_kernel)
        /*0014*/ 	.word	0x00000000


	//----- nvinfo : EIATTR_MIN_STACK_SIZE
	.align		4
.L_3:
        /*0018*/ 	.byte	0x04, 0x12
        /*001a*/ 	.short	(.L_5 - .L_4)
	.align		4
.L_4:
        /*001c*/ 	.word	index@(default_function_kernel)
        /*0020*/ 	.word	0x00000000
.L_5:


//--------------------- .nv.compat                --------------------------
	.section	.nv.compat,"",@"SHT_CUDA_COMPAT_INFO"
	.align	4
        /*0000*/ 	.byte	0x02, 0x09, 0x00, 0x00, 0x02, 0x02, 0x01, 0x00, 0x02, 0x05, 0x05, 0x00, 0x03, 0x07, 0x01, 0x01
        /*0010*/ 	.byte	0x02, 0x03, 0x00, 0x00, 0x02, 0x06, 0x01, 0x00, 0x04, 0x0b, 0x08, 0x00, 0x09, 0x00, 0x00, 0x00
        /*0020*/ 	.byte	0x00, 0x00, 0x00, 0x00


//--------------------- .nv.info.default_function_kernel --------------------------
	.section	.nv.info.default_function_kernel,"",@"SHT_CUDA_INFO"
	.sectionflags	@""
	.align	4


	//----- nvinfo : EIATTR_CUDA_API_VERSION
	.align		4
        /*0000*/ 	.byte	0x04, 0x37
        /*0002*/ 	.short	(.L_7 - .L_6)
.L_6:
        /*0004*/ 	.word	0x00000082


	//----- nvinfo : EIATTR_KPARAM_INFO
	.align		4
.L_7:
        /*0008*/ 	.byte	0x04, 0x17
        /*000a*/ 	.short	(.L_9 - .L_8)
.L_8:
        /*000c*/ 	.word	0x00000000
        /*0010*/ 	.short	0x0003
        /*0012*/ 	.short	0x0018
        /*0014*/ 	.byte	0x00, 0xf5, 0x21, 0x00


	//----- nvinfo : EIATTR_KPARAM_INFO
	.align		4
.L_9:
        /*0018*/ 	.byte	0x04, 0x17
        /*001a*/ 	.short	(.L_11 - .L_10)
.L_10:
        /*001c*/ 	.word	0x00000000
        /*0020*/ 	.short	0x0002
        /*0022*/ 	.short	0x0010
        /*0024*/ 	.byte	0x00, 0xf5, 0x21, 0x00


	//----- nvinfo : EIATTR_KPARAM_INFO
	.align		4
.L_11:
        /*0028*/ 	.byte	0x04, 0x17
        /*002a*/ 	.short	(.L_13 - .L_12)
.L_12:
        /*002c*/ 	.word	0x00000000
        /*0030*/ 	.short	0x0001
        /*0032*/ 	.short	0x0008
        /*0034*/ 	.byte	0x00, 0xf5, 0x21, 0x00


	//----- nvinfo : EIATTR_KPARAM_INFO
	.align		4
.L_13:
        /*0038*/ 	.byte	0x04, 0x17
        /*003a*/ 	.short	(.L_15 - .L_14)
.L_14:
        /*003c*/ 	.word	0x00000000
        /*0040*/ 	.short	0x0000
        /*0042*/ 	.short	0x0000
        /*0044*/ 	.byte	0x00, 0xf5, 0x21, 0x00


	//----- nvinfo : EIATTR_SPARSE_MMA_MASK
	.align		4
.L_15:
        /*0048*/ 	.byte	0x03, 0x50
        /*004a*/ 	.short	0x0000


	//----- nvinfo : EIATTR_MAXREG_COUNT
	.align		4
        /*004c*/ 	.byte	0x03, 0x1b
        /*004e*/ 	.short	0x00ff


	//----- nvinfo : EIATTR_MERCURY_ISA_VERSION
	.align		4
        /*0050*/ 	.byte	0x03, 0x5f
        /*0052*/ 	.short	0x0101


	//----- nvinfo : EIATTR_VRC_CTA_INIT_COUNT
	.align		4
        /*0054*/ 	.byte	0x02, 0x4a
	.zero		1
	.zero		1


	//----- nvinfo : EIATTR_EXIT_INSTR_OFFSETS
	.align		4
        /*0058*/ 	.byte	0x04, 0x1c
        /*005a*/ 	.short	(.L_17 - .L_16)


	//   ....[0]....
.L_16:
        /*005c*/ 	.word	0x000001e0


	//----- nvinfo : EIATTR_MAX_THREADS
	.align		4
.L_17:
        /*0060*/ 	.byte	0x04, 0x05
        /*0062*/ 	.short	(.L_19 - .L_18)
.L_18:
        /*0064*/ 	.word	0x00000012
        /*0068*/ 	.word	0x00000001
        /*006c*/ 	.word	0x00000001


	//----- nvinfo : EIATTR_CBANK_PARAM_SIZE
	.align		4
.L_19:
        /*0070*/ 	.byte	0x03, 0x19
        /*0072*/ 	.short	0x0020


	//----- nvinfo : EIATTR_PARAM_CBANK
	.align		4
        /*0074*/ 	.byte	0x04, 0x0a
        /*0076*/ 	.short	(.L_21 - .L_20)
	.align		4
.L_20:
        /*0078*/ 	.word	index@(.nv.constant0.default_function_kernel)
        /*007c*/ 	.short	0x0380
        /*007e*/ 	.short	0x0020


	//----- nvinfo : EIATTR_SW_WAR
	.align		4
.L_21:
        /*0080*/ 	.byte	0x04, 0x36
        /*0082*/ 	.short	(.L_23 - .L_22)
.L_22:
        /*0084*/ 	.word	0x00000008
.L_23:


//--------------------- .nv.callgraph             --------------------------
	.section	.nv.callgraph,"",@"SHT_CUDA_CALLGRAPH"
	.align	4
	.sectionentsize	8
	.align		4
        /*0000*/ 	.word	0x00000000
	.align		4
        /*0004*/ 	.word	0xffffffff
	.align		4
        /*0008*/ 	.word	0x00000000
	.align		4
        /*000c*/ 	.word	0xfffffffe
	.align		4
        /*0010*/ 	.word	0x00000000
	.align		4
        /*0014*/ 	.word	0xfffffffd
	.align		4
        /*0018*/ 	.word	0x00000000
	.align		4
        /*001c*/ 	.word	0xfffffffc


//--------------------- .text.default_function_kernel --------------------------
	.section	.text.default_function_kernel,"ax",@progbits
	.align	128
        .global         default_function_kernel
        .type           default_function_kernel,@function
        .size           default_function_kernel,(.L_x_1 - default_function_kernel)
        .other          default_function_kernel,@"STO_CUDA_ENTRY STV_DEFAULT"
default_function_kernel:
.text.default_function_kernel:
[----:B------:R-:W-:Y:S01]  /*0000*/  LDC R1, c[0x0][0x37c] ;  /* 0x0000df00ff017b82 */ /* 0x000fe20000000800 */
[----:B------:R-:W0:Y:S07]  /*0010*/  S2R R8, SR_TID.X ;  /* 0x0000000000087919 */ /* 0x000e2e0000002100 */
[----:B------:R-:W1:Y:S01]  /*0020*/  LDC.64 R2, c[0x0][0x398] ;  /* 0x0000e600ff027b82 */ /* 0x000e620000000a00 */
[----:B------:R-:W2:Y:S01]  /*0030*/  LDCU.64 UR4, c[0x0][0x358] ;  /* 0x00006b00ff0477ac */ /* 0x000ea20008000a00 */
[----:B------:R-:W3:Y:S06]  /*0040*/  S2R R11, SR_CTAID.X ;  /* 0x00000000000b7919 */ /* 0x000eec0000002500 */
[----:B------:R-:W4:Y:S01]  /*0050*/  LDC.64 R6, c[0x0][0x390] ;  /* 0x0000e400ff067b82 */ /* 0x000f220000000a00 */
[----:B0-----:R-:W-:-:S05]  /*0060*/  PRMT R0, R8, 0x9910, RZ ;  /* 0x0000991008007816 */ /* 0x001fca00000000ff */
[----:B------:R-:W-:-:S05]  /*0070*/  IMAD R0, R0, 0x2b, RZ ;  /* 0x0000002b00007824 */ /* 0x000fca00078e02ff */
[----:B------:R-:W-:-:S04]  /*0080*/  LOP3.LUT R0, R0, 0xffff, RZ, 0xc0, !PT ;  /* 0x0000ffff00007812 */ /* 0x000fc800078ec0ff */
[----:B------:R-:W-:-:S04]  /*0090*/  SHF.R.U32.HI R0, RZ, 0x8, R0 ;  /* 0x00000008ff007819 */ /* 0x000fc80000011600 */
[----:B------:R-:W-:-:S05]  /*00a0*/  LOP3.LUT R0, R0, 0xffff, RZ, 0xc0, !PT ;  /* 0x0000ffff00007812 */ /* 0x000fca00078ec0ff */
[C---:B---3--:R-:W-:Y:S02]  /*00b0*/  IMAD R0, R11.reuse, 0x3, R0 ;  /* 0x000000030b007824 */ /* 0x048fe400078e0200 */
[----:B------:R-:W-:Y:S02]  /*00c0*/  IMAD R11, R11, 0x12, R8 ;  /* 0x000000120b0b7824 */ /* 0x000fe400078e0208 */
[----:B------:R-:W-:-:S04]  /*00d0*/  IMAD.HI.U32 R4, R0, 0x51eb851f, RZ ;  /* 0x51eb851f00047827 */ /* 0x000fc800078e00ff */
[----:B-1----:R-:W-:Y:S01]  /*00e0*/  IMAD.WIDE.U32 R2, R11, 0x4, R2 ;  /* 0x000000040b027825 */ /* 0x002fe200078e0002 */
[----:B------:R-:W-:Y:S02]  /*00f0*/  SHF.R.U32.HI R9, RZ, 0x7, R4 ;  /* 0x00000007ff097819 */ /* 0x000fe40000011604 */
[----:B------:R-:W0:Y:S03]  /*0100*/  LDC.64 R4, c[0x0][0x380] ;  /* 0x0000e000ff047b82 */ /* 0x000e260000000a00 */
[----:B------:R-:W-:Y:S01]  /*0110*/  IMAD R9, R9, -0x190, R0 ;  /* 0xfffffe7009097824 */ /* 0x000fe200078e0200 */
[----:B--2---:R-:W2:Y:S04]  /*0120*/  LDG.E.CONSTANT R2, desc[UR4][R2.64] ;  /* 0x0000000402027981 */ /* 0x004ea8000c1e9900 */
[----:B------:R-:W-:-:S05]  /*0130*/  LOP3.LUT R9, R9, 0xffff, RZ, 0xc0, !PT ;  /* 0x0000ffff09097812 */ /* 0x000fca00078ec0ff */
[----:B------:R-:W-:-:S05]  /*0140*/  IMAD R9, R9, 0x667, RZ ;  /* 0x0000066709097824 */ /* 0x000fca00078e02ff */
[----:B------:R-:W-:-:S05]  /*0150*/  SHF.R.U32.HI R9, RZ, 0x10, R9 ;  /* 0x00000010ff097819 */ /* 0x000fca0000011609 */
[----:B----4-:R-:W-:-:S04]  /*0160*/  IMAD.WIDE.U32 R6, R9, 0x4, R6 ;  /* 0x0000000409067825 */ /* 0x010fc800078e0006 */
[----:B0-----:R-:W-:Y:S02]  /*0170*/  IMAD.WIDE.U32 R4, R9, 0x4, R4 ;  /* 0x0000000409047825 */ /* 0x001fe400078e0004 */
[----:B------:R-:W2:Y:S01]  /*0180*/  LDG.E.CONSTANT R7, desc[UR4][R6.64] ;  /* 0x0000000406077981 */ /* 0x000ea2000c1e9900 */
[----:B------:R-:W0:Y:S03]  /*0190*/  LDC.64 R8, c[0x0][0x388] ;  /* 0x0000e200ff087b82 */ /* 0x000e260000000a00 */
[----:B------:R-:W2:Y:S01]  /*01a0*/  LDG.E.CONSTANT R5, desc[UR4][R4.64] ;  /* 0x0000000404057981 */ /* 0x000ea2000c1e9900 */
[----:B0-----:R-:W-:-:S04]  /*01b0*/  IMAD.WIDE.U32 R8, R11, 0x4, R8 ;  /* 0x000000040b087825 */ /* 0x001fc800078e0008 */
[----:B--2---:R-:W-:-:S05]  /*01c0*/  FFMA R11, R2, R5, R7 ;  /* 0x00000005020b7223 */ /* 0x004fca0000000007 */
[----:B------:R-:W-:Y:S01]  /*01d0*/  STG.E desc[UR4][R8.64], R11 ;  /* 0x0000000b08007986 */ /* 0x000fe2000c101904 */
[----:B------:R-:W-:Y:S05]  /*01e0*/  EXIT ;  /* 0x000000000000794d */ /* 0x000fea0003800000 */
.L_x_0:
[----:B------:R-:W-:-:S00]  /*01f0*/  BRA `(.L_x_0) ;  /* 0xfffffffc00fc7947 */ /* 0x000fc0000383ffff */
[----:B------:R-:W-:-:S00]  /*0200*/  NOP ;  /* 0x0000000000007918 */ /* 0x000fc00000000000 */
[----:B------:R-:W-:-:S00]  /*0210*/  NOP ;  /* 0x0000000000007918 */ /* 0x000fc00000000000 */
[----:B------:R-:W-:-:S00]  /*0220*/  NOP ;  /* 0x0000000000007918 */ /* 0x000fc00000000000 */
[----:B------:R-:W-:-:S00]  /*0230*/  NOP ;  /* 0x0000000000007918 */ /* 0x000fc00000000000 */
[----:B------:R-:W-:-:S00]  /*0240*/  NOP ;  /* 0x0000000000007918 */ /* 0x000fc00000000000 */
[----:B------:R-:W-:-:S00]  /*0250*/  NOP ;  /* 0x0000000000007918 */ /* 0x000fc00000000000 */
[----:B------:R-:W-:-:S00]  /*0260*/  NOP ;  /* 0x0000000000007918 */ /* 0x000fc00000000000 */
[----:B------:R-:W-:-:S00]  /*0270*/  NOP ;  /* 0x0000000000007918 */ /* 0x000fc00000000000 */
.L_x_1:


//--------------------- .nv.shared.reserved.0     --------------------------
	.section	.nv.shared.reserved.0,"aw",@nobits
	.weak		__nv_reservedSMEM_offset_0_alias
	.size		__nv_reservedSMEM_offset_0_alias, 0, 64
	.other		__nv_reservedSMEM_offset_0_alias,@"STO_CUDA_RESERVED_SHARED STV_DEFAULT"
__nv_reservedSMEM_offset_0_alias:
	.zero		0
	.zero		64


//--------------------- .nv.constant0.default_function_kernel --------------------------
	.section	.nv.constant0.default_function_kernel,"a",@progbits
	.sectionflags	@""
	.align	4
.nv.constant0.default_function_kernel:
	.zero		928


//--------------------- SYMBOLS --------------------------

	.type		.nv.reservedSmem.offset0,@object
	.size		.nv.reservedSmem.offset0,0x4
